//
// Generated by NVIDIA NVVM Compiler
//
// Compiler Build ID: CL-36424714
// Cuda compilation tools, release 13.0, V13.0.88
// Based on NVVM 20.0.0
//

.version 9.0
.target sm_100
.address_size 64

	// .globl	stdfilt

.visible .entry stdfilt(
	.param .u64 .ptr .align 1 stdfilt_param_0,
	.param .u64 .ptr .align 1 stdfilt_param_1,
	.param .u32 stdfilt_param_2,
	.param .u32 stdfilt_param_3,
	.param .u32 stdfilt_param_4,
	.param .u32 stdfilt_param_5
)
{


	ret;

}


// ===== COMPILED SASS (sm_100) =====

	.target	sm_100

	.elftype	@"ET_EXEC"


//--------------------- .note.nv.tkinfo           --------------------------
	.section	.note.nv.tkinfo,"",@"SHT_NOTE"
	.sectionflags	@"SHF_NOTE_NV_TKINFO"
	.tkinfo
        /*0018*/ 	.word	0x00000002
        /*0030*/ 	.string	""
        /*0030*/ 	.string	"ptxas"
        /*0030*/ 	.string	"Cuda compilation tools, release 13.0, V13.0.88"
        /*0030*/ 	.string	"Build cuda_13.0.r13.0/compiler.36424714_0"
        /*0030*/ 	.string	"-arch sm_100 -m 64 "



//--------------------- .note.nv.cuinfo           --------------------------
	.section	.note.nv.cuinfo,"",@"SHT_NOTE"
	.sectionflags	@"SHF_NOTE_NV_CUINFO"
        /*0018*/ 	.short	0x0002
        /*001a*/ 	.short	0x0064
        /*001c*/ 	.short	0x0082
	.zero		2


//--------------------- .nv.info                  --------------------------
	.section	.nv.info,"",@"SHT_CUDA_INFO"
	.align	4


	//----- nvinfo : EIATTR_REGCOUNT
	.align		4
        /*0000*/ 	.byte	0x04, 0x2f
        /*0002*/ 	.short	(.L_1 - .L_0)
	.align		4
.L_0:
        /*0004*/ 	.word	index@(stdfilt)
        /*0008*/ 	.word	0x00000004


	//----- nvinfo : EIATTR_FRAME_SIZE
	.align		4
.L_1:
        /*000c*/ 	.byte	0x04, 0x11
        /*000e*/ 	.short	(.L_3 - .L_2)
	.align		4
.L_2:
        /*0010*/ 	.word	index@(stdfilt)
        /*0014*/ 	.word	0x00000000


	//----- nvinfo : EIATTR_MIN_STACK_SIZE
	.align		4
.L_3:
        /*0018*/ 	.byte	0x04, 0x12
        /*001a*/ 	.short	(.L_5 - .L_4)
	.align		4
.L_4:
        /*001c*/ 	.word	index@(stdfilt)
        /*0020*/ 	.word	0x00000000
.L_5:


//--------------------- .nv.compat                --------------------------
	.section	.nv.compat,"",@"SHT_CUDA_COMPAT_INFO"
	.align	4
        /*0000*/ 	.byte	0x02, 0x09, 0x00, 0x00, 0x02, 0x02, 0x01, 0x00, 0x02, 0x05, 0x05, 0x00, 0x03, 0x07, 0x01, 0x01
        /*0010*/ 	.byte	0x02, 0x03, 0x00, 0x00, 0x02, 0x06, 0x01, 0x00, 0x04, 0x0b, 0x08, 0x00, 0x09, 0x00, 0x00, 0x00
        /*0020*/ 	.byte	0x00, 0x00, 0x00, 0x00


//--------------------- .nv.info.stdfilt          --------------------------
	.section	.nv.info.stdfilt,"",@"SHT_CUDA_INFO"
	.sectionflags	@""
	.align	4


	//----- nvinfo : EIATTR_CUDA_API_VERSION
	.align		4
        /*0000*/ 	.byte	0x04, 0x37
        /*0002*/ 	.short	(.L_7 - .L_6)
.L_6:
        /*0004*/ 	.word	0x00000082


	//----- nvinfo : EIATTR_KPARAM_INFO
	.align		4
.L_7:
        /*0008*/ 	.byte	0x04, 0x17
        /*000a*/ 	.short	(.L_9 - .L_8)
.L_8:
        /*000c*/ 	.word	0x00000000
        /*0010*/ 	.short	0x0005
        /*0012*/ 	.short	0x001c
        /*0014*/ 	.byte	0x00, 0xf0, 0x11, 0x00


	//----- nvinfo : EIATTR_KPARAM_INFO
	.align		4
.L_9:
        /*0018*/ 	.byte	0x04, 0x17
        /*001a*/ 	.short	(.L_11 - .L_10)
.L_10:
        /*001c*/ 	.word	0x00000000
        /*0020*/ 	.short	0x0004
        /*0022*/ 	.short	0x0018
        /*0024*/ 	.byte	0x00, 0xf0, 0x11, 0x00


	//----- nvinfo : EIATTR_KPARAM_INFO
	.align		4
.L_11:
        /*0028*/ 	.byte	0x04, 0x17
        /*002a*/ 	.short	(.L_13 - .L_12)
.L_12:
        /*002c*/ 	.word	0x00000000
        /*0030*/ 	.short	0x0003
        /*0032*/ 	.short	0x0014
        /*0034*/ 	.byte	0x00, 0xf0, 0x11, 0x00


	//----- nvinfo : EIATTR_KPARAM_INFO
	.align		4
.L_13:
        /*0038*/ 	.byte	0x04, 0x17
        /*003a*/ 	.short	(.L_15 - .L_14)
.L_14:
        /*003c*/ 	.word	0x00000000
        /*0040*/ 	.short	0x0002
        /*0042*/ 	.short	0x0010
        /*0044*/ 	.byte	0x00, 0xf0, 0x11, 0x00


	//----- nvinfo : EIATTR_KPARAM_INFO
	.align		4
.L_15:
        /*0048*/ 	.byte	0x04, 0x17
        /*004a*/ 	.short	(.L_17 - .L_16)
.L_16:
        /*004c*/ 	.word	0x00000000
        /*0050*/ 	.short	0x0001
        /*0052*/ 	.short	0x0008
        /*0054*/ 	.byte	0x00, 0xf5, 0x21, 0x00


	//----- nvinfo : EIATTR_KPARAM_INFO
	.align		4
.L_17:
        /*0058*/ 	.byte	0x04, 0x17
        /*005a*/ 	.short	(.L_19 - .L_18)
.L_18:
        /*005c*/ 	.word	0x00000000
        /*0060*/ 	.short	0x0000
        /*0062*/ 	.short	0x0000
        /*0064*/ 	.byte	0x00, 0xf5, 0x21, 0x00


	//----- nvinfo : EIATTR_SPARSE_MMA_MASK
	.align		4
.L_19:
        /*0068*/ 	.byte	0x03, 0x50
        /*006a*/ 	.short	0x0000


	//----- nvinfo : EIATTR_MAXREG_COUNT
	.align		4
        /*006c*/ 	.byte	0x03, 0x1b
        /*006e*/ 	.short	0x00ff


	//----- nvinfo : EIATTR_MERCURY_ISA_VERSION
	.align		4
        /*0070*/ 	.byte	0x03, 0x5f
        /*0072*/ 	.short	0x0101


	//----- nvinfo : EIATTR_VRC_CTA_INIT_COUNT
	.align		4
        /*0074*/ 	.byte	0x02, 0x4a
	.zero		1
	.zero		1


	//----- nvinfo : EIATTR_EXIT_INSTR_OFFSETS
	.align		4
        /*0078*/ 	.byte	0x04, 0x1c
        /*007a*/ 	.short	(.L_21 - .L_20)


	//   ....[0]....
.L_20:
        /*007c*/ 	.word	0x00000010


	//----- nvinfo : EIATTR_CBANK_PARAM_SIZE
	.align		4
.L_21:
        /*0080*/ 	.byte	0x03, 0x19
        /*0082*/ 	.short	0x0020


	//----- nvinfo : EIATTR_PARAM_CBANK
	.align		4
        /*0084*/ 	.byte	0x04, 0x0a
        /*0086*/ 	.short	(.L_23 - .L_22)
	.align		4
.L_22:
        /*0088*/ 	.word	index@(.nv.constant0.stdfilt)
        /*008c*/ 	.short	0x0380
        /*008e*/ 	.short	0x0020


	//----- nvinfo : EIATTR_SW_WAR
	.align		4
.L_23:
        /*0090*/ 	.byte	0x04, 0x36
        /*0092*/ 	.short	(.L_25 - .L_24)
.L_24:
        /*0094*/ 	.word	0x00000008
.L_25:


//--------------------- .nv.callgraph             --------------------------
	.section	.nv.callgraph,"",@"SHT_CUDA_CALLGRAPH"
	.align	4
	.sectionentsize	8
	.align		4
        /*0000*/ 	.word	0x00000000
	.align		4
        /*0004*/ 	.word	0xffffffff
	.align		4
        /*0008*/ 	.word	0x00000000
	.align		4
        /*000c*/ 	.word	0xfffffffe
	.align		4
        /*0010*/ 	.word	0x00000000
	.align		4
        /*0014*/ 	.word	0xfffffffd
	.align		4
        /*0018*/ 	.word	0x00000000
	.align		4
        /*001c*/ 	.word	0xfffffffc


//--------------------- .text.stdfilt             --------------------------
	.section	.text.stdfilt,"ax",@progbits
	.align	128
        .global         stdfilt
        .type           stdfilt,@function
        .size           stdfilt,(.L_x_1 - stdfilt)
        .other          stdfilt,@"STO_CUDA_ENTRY STV_DEFAULT"
stdfilt:
.text.stdfilt:
[----:B------:R-:W-:Y:S01]  /*0000*/  LDC R1, c[0x0][0x37c] ;  /* 0x0000df00ff017b82 */ /* 0x000fe20000000800 */
[----:B------:R-:W-:Y:S05]  /*0010*/  EXIT ;  /* 0x000000000000794d */ /* 0x000fea0003800000 */
.L_x_0:
[----:B------:R-:W-:-:S00]  /*0020*/  BRA `(.L_x_0) ;  /* 0xfffffffc00fc7947 */ /* 0x000fc0000383ffff */
[----:B------:R-:W-:-:S00]  /*0030*/  NOP ;  /* 0x0000000000007918 */ /* 0x000fc00000000000 */
        /* <DEDUP_REMOVED lines=12> */
.L_x_1:


//--------------------- .nv.shared.reserved.0     --------------------------
	.section	.nv.shared.reserved.0,"aw",@nobits
	.weak		__nv_reservedSMEM_offset_0_alias
	.size		__nv_reservedSMEM_offset_0_alias, 0, 64
	.other		__nv_reservedSMEM_offset_0_alias,@"STO_CUDA_RESERVED_SHARED STV_DEFAULT"
__nv_reservedSMEM_offset_0_alias:
	.zero		0
	.zero		64


//--------------------- .nv.constant0.stdfilt     --------------------------
	.section	.nv.constant0.stdfilt,"a",@progbits
	.sectionflags	@""
	.align	4
.nv.constant0.stdfilt:
	.zero		928


//--------------------- SYMBOLS --------------------------

	.type		.nv.reservedSmem.offset0,@object
	.size		.nv.reservedSmem.offset0,0x4
